//
// Generated by NVIDIA NVVM Compiler
//
// Compiler Build ID: CL-36424714
// Cuda compilation tools, release 13.0, V13.0.88
// Based on NVVM 20.0.0
//

.version 9.0
.target sm_100
.address_size 64

	// .globl	shader
.global .align 4 .b8 __cudart_i2opi_f[24] = {65, 144, 67, 60, 153, 149, 98, 219, 192, 221, 52, 245, 209, 87, 39, 252, 41, 21, 68, 78, 110, 131, 249, 162};

.visible .entry shader(
	.param .u64 .ptr .align 1 shader_param_0,
	.param .u32 shader_param_1,
	.param .u32 shader_param_2,
	.param .f32 shader_param_3,
	.param .u32 shader_param_4,
	.param .u32 shader_param_5
)
{
	.local .align 4 .b8 	__local_depot0[28];
	.reg .b64 	%SP;
	.reg .b64 	%SPL;
	.reg .pred 	%p<12>;
	.reg .b32 	%r<56>;
	.reg .b32 	%f<70>;
	.reg .b64 	%rd<25>;
	.reg .b64 	%fd<3>;

	mov.u64 	%SPL, __local_depot0;
	ld.param.u64 	%rd9, [shader_param_0];
	ld.param.u32 	%r17, [shader_param_1];
	ld.param.u32 	%r21, [shader_param_2];
	ld.param.f32 	%f11, [shader_param_3];
	ld.param.u32 	%r19, [shader_param_4];
	ld.param.u32 	%r20, [shader_param_5];
	add.u64 	%rd1, %SPL, 0;
	mov.u32 	%r22, %ctaid.x;
	mov.u32 	%r23, %ntid.x;
	mov.u32 	%r24, %tid.x;
	mad.lo.s32 	%r1, %r22, %r23, %r24;
	mov.u32 	%r25, %ctaid.y;
	mov.u32 	%r26, %ntid.y;
	mov.u32 	%r27, %tid.y;
	mad.lo.s32 	%r28, %r25, %r26, %r27;
	setp.ge.s32 	%p1, %r1, %r17;
	setp.ge.s32 	%p2, %r28, %r21;
	or.pred  	%p3, %p1, %p2;
	@%p3 bra 	$L__BB0_10;
	cvt.rn.f32.s32 	%f1, %r17;
	cvt.rn.f32.u32 	%f2, %r21;
	div.rn.f32 	%f12, %f1, %f2;
	cvt.rn.f32.s32 	%f3, %r1;
	add.f32 	%f13, %f3, %f3;
	div.rn.f32 	%f14, %f13, %f1;
	add.f32 	%f15, %f14, 0fBF800000;
	cvt.rn.f32.u32 	%f4, %r28;
	add.f32 	%f16, %f4, %f4;
	div.rn.f32 	%f17, %f16, %f2;
	add.f32 	%f18, %f17, 0fBF800000;
	cvt.rn.f32.s32 	%f19, %r19;
	add.f32 	%f20, %f19, %f19;
	div.rn.f32 	%f21, %f20, %f1;
	add.f32 	%f22, %f21, 0fBF800000;
	cvt.rn.f32.s32 	%f23, %r20;
	add.f32 	%f24, %f23, %f23;
	div.rn.f32 	%f25, %f24, %f2;
	add.f32 	%f26, %f25, 0fBF800000;
	mul.f32 	%f27, %f12, %f22;
	mul.f32 	%f28, %f15, %f12;
	sub.f32 	%f29, %f28, %f27;
	sub.f32 	%f30, %f18, %f26;
	mul.f32 	%f31, %f30, %f30;
	fma.rn.f32 	%f32, %f29, %f29, %f31;
	sqrt.rn.f32 	%f33, %f32;
	mul.f32 	%f34, %f33, 0f41A00000;
	sub.f32 	%f5, %f34, %f11;
	mul.f32 	%f35, %f5, 0f3F22F983;
	cvt.rni.s32.f32 	%r55, %f35;
	cvt.rn.f32.s32 	%f36, %r55;
	fma.rn.f32 	%f37, %f36, 0fBFC90FDA, %f5;
	fma.rn.f32 	%f38, %f36, 0fB3A22168, %f37;
	fma.rn.f32 	%f69, %f36, 0fA7C234C5, %f38;
	abs.f32 	%f7, %f5;
	setp.ltu.f32 	%p4, %f7, 0f47CE4780;
	@%p4 bra 	$L__BB0_9;
	setp.neu.f32 	%p5, %f7, 0f7F800000;
	@%p5 bra 	$L__BB0_4;
	mov.f32 	%f41, 0f00000000;
	mul.rn.f32 	%f69, %f5, %f41;
	mov.b32 	%r55, 0;
	bra.uni 	$L__BB0_9;
$L__BB0_4:
	mov.b32 	%r4, %f5;
	shl.b32 	%r30, %r4, 8;
	or.b32  	%r5, %r30, -2147483648;
	mov.b64 	%rd24, 0;
	mov.b32 	%r52, 0;
	mov.u64 	%rd22, __cudart_i2opi_f;
	mov.u64 	%rd23, %rd1;
$L__BB0_5:
	.pragma "nounroll";
	ld.global.nc.u32 	%r31, [%rd22];
	mad.wide.u32 	%rd13, %r31, %r5, %rd24;
	shr.u64 	%rd24, %rd13, 32;
	st.local.u32 	[%rd23], %rd13;
	add.s32 	%r52, %r52, 1;
	add.s64 	%rd23, %rd23, 4;
	add.s64 	%rd22, %rd22, 4;
	setp.ne.s32 	%p6, %r52, 6;
	@%p6 bra 	$L__BB0_5;
	shr.u32 	%r32, %r4, 23;
	st.local.u32 	[%rd1+24], %rd24;
	and.b32  	%r8, %r32, 31;
	and.b32  	%r33, %r32, 224;
	add.s32 	%r34, %r33, -128;
	shr.u32 	%r35, %r34, 5;
	mul.wide.u32 	%rd14, %r35, 4;
	sub.s64 	%rd8, %rd1, %rd14;
	ld.local.u32 	%r53, [%rd8+24];
	ld.local.u32 	%r54, [%rd8+20];
	setp.eq.s32 	%p7, %r8, 0;
	@%p7 bra 	$L__BB0_8;
	shf.l.wrap.b32 	%r53, %r54, %r53, %r8;
	ld.local.u32 	%r36, [%rd8+16];
	shf.l.wrap.b32 	%r54, %r36, %r54, %r8;
$L__BB0_8:
	shr.u32 	%r37, %r53, 30;
	shf.l.wrap.b32 	%r38, %r54, %r53, 2;
	shl.b32 	%r39, %r54, 2;
	shr.u32 	%r40, %r38, 31;
	add.s32 	%r41, %r40, %r37;
	neg.s32 	%r42, %r41;
	setp.lt.s32 	%p8, %r4, 0;
	selp.b32 	%r55, %r42, %r41, %p8;
	xor.b32  	%r43, %r38, %r4;
	shr.s32 	%r44, %r38, 31;
	xor.b32  	%r45, %r44, %r38;
	xor.b32  	%r46, %r44, %r39;
	cvt.u64.u32 	%rd15, %r45;
	shl.b64 	%rd16, %rd15, 32;
	cvt.u64.u32 	%rd17, %r46;
	or.b64  	%rd18, %rd16, %rd17;
	cvt.rn.f64.s64 	%fd1, %rd18;
	mul.f64 	%fd2, %fd1, 0d3BF921FB54442D19;
	cvt.rn.f32.f64 	%f39, %fd2;
	neg.f32 	%f40, %f39;
	setp.lt.s32 	%p9, %r43, 0;
	selp.f32 	%f69, %f40, %f39, %p9;
$L__BB0_9:
	mul.rn.f32 	%f42, %f69, %f69;
	and.b32  	%r48, %r55, 1;
	setp.eq.b32 	%p10, %r48, 1;
	selp.f32 	%f43, 0f3F800000, %f69, %p10;
	fma.rn.f32 	%f44, %f42, %f43, 0f00000000;
	fma.rn.f32 	%f45, %f42, 0f37CBAC00, 0fBAB607ED;
	selp.f32 	%f46, %f45, 0fB94D4153, %p10;
	selp.f32 	%f47, 0f3D2AAABB, 0f3C0885E4, %p10;
	fma.rn.f32 	%f48, %f46, %f42, %f47;
	selp.f32 	%f49, 0fBEFFFFFF, 0fBE2AAAA8, %p10;
	fma.rn.f32 	%f50, %f48, %f42, %f49;
	fma.rn.f32 	%f51, %f50, %f44, %f43;
	and.b32  	%r49, %r55, 2;
	setp.eq.s32 	%p11, %r49, 0;
	mov.f32 	%f52, 0f00000000;
	sub.f32 	%f53, %f52, %f51;
	selp.f32 	%f54, %f51, %f53, %p11;
	add.f32 	%f55, %f54, 0f3F800000;
	mul.f32 	%f56, %f55, 0f3F000000;
	mad.lo.s32 	%r50, %r17, %r28, %r1;
	mul.lo.s32 	%r51, %r50, 3;
	mov.f32 	%f57, 0f3F800000;
	sub.f32 	%f58, %f57, %f56;
	mul.f32 	%f59, %f58, %f4;
	div.rn.f32 	%f60, %f59, %f2;
	mul.f32 	%f61, %f56, %f3;
	div.rn.f32 	%f62, %f61, %f1;
	add.f32 	%f63, %f62, %f60;
	cvta.to.global.u64 	%rd19, %rd9;
	mul.wide.s32 	%rd20, %r51, 4;
	add.s64 	%rd21, %rd19, %rd20;
	st.global.f32 	[%rd21], %f63;
	mul.f32 	%f64, %f58, %f3;
	div.rn.f32 	%f65, %f64, %f1;
	mul.f32 	%f66, %f56, %f4;
	div.rn.f32 	%f67, %f66, %f2;
	add.f32 	%f68, %f67, %f65;
	st.global.f32 	[%rd21+4], %f68;
	st.global.f32 	[%rd21+8], %f56;
$L__BB0_10:
	ret;

}


// ===== COMPILED SASS (sm_100) =====

	.target	sm_100

	.elftype	@"ET_EXEC"


//--------------------- .note.nv.tkinfo           --------------------------
	.section	.note.nv.tkinfo,"",@"SHT_NOTE"
	.sectionflags	@"SHF_NOTE_NV_TKINFO"
	.tkinfo
        /*0018*/ 	.word	0x00000002
        /*0030*/ 	.string	""
        /*0030*/ 	.string	"ptxas"
        /*0030*/ 	.string	"Cuda compilation tools, release 13.0, V13.0.88"
        /*0030*/ 	.string	"Build cuda_13.0.r13.0/compiler.36424714_0"
        /*0030*/ 	.string	"-arch sm_100 -m 64 "



//--------------------- .note.nv.cuinfo           --------------------------
	.section	.note.nv.cuinfo,"",@"SHT_NOTE"
	.sectionflags	@"SHF_NOTE_NV_CUINFO"
        /*0018*/ 	.short	0x0002
        /*001a*/ 	.short	0x0064
        /*001c*/ 	.short	0x0082
	.zero		2


//--------------------- .nv.info                  --------------------------
	.section	.nv.info,"",@"SHT_CUDA_INFO"
	.align	4


	//----- nvinfo : EIATTR_REGCOUNT
	.align		4
        /*0000*/ 	.byte	0x04, 0x2f
        /*0002*/ 	.short	(.L_2 - .L_1)
	.align		4
.L_1:
        /*0004*/ 	.word	index@(shader)
        /*0008*/ 	.word	0x00000018


	//----- nvinfo : EIATTR_FRAME_SIZE
	.align		4
.L_2:
        /*000c*/ 	.byte	0x04, 0x11
        /*000e*/ 	.short	(.L_4 - .L_3)
	.align		4
.L_3:
        /*0010*/ 	.word	index@($__internal_1_$__cuda_sm3x_div_rn_noftz_f32_slowpath)
        /*0014*/ 	.word	0x00000020


	//----- nvinfo : EIATTR_FRAME_SIZE
	.align		4
.L_4:
        /*0018*/ 	.byte	0x04, 0x11
        /*001a*/ 	.short	(.L_6 - .L_5)
	.align		4
.L_5:
        /*001c*/ 	.word	index@($__internal_0_$__cuda_sm20_sqrt_rn_f32_slowpath)
        /*0020*/ 	.word	0x00000020


	//----- nvinfo : EIATTR_FRAME_SIZE
	.align		4
.L_6:
        /*0024*/ 	.byte	0x04, 0x11
        /*0026*/ 	.short	(.L_8 - .L_7)
	.align		4
.L_7:
        /*0028*/ 	.word	index@(shader)
        /*002c*/ 	.word	0x00000020


	//----- nvinfo : EIATTR_MIN_STACK_SIZE
	.align		4
.L_8:
        /*0030*/ 	.byte	0x04, 0x12
        /*0032*/ 	.short	(.L_10 - .L_9)
	.align		4
.L_9:
        /*0034*/ 	.word	index@(shader)
        /*0038*/ 	.word	0x00000020
.L_10:


//--------------------- .nv.compat                --------------------------
	.section	.nv.compat,"",@"SHT_CUDA_COMPAT_INFO"
	.align	4
        /*0000*/ 	.byte	0x02, 0x09, 0x00, 0x00, 0x02, 0x02, 0x01, 0x00, 0x02, 0x05, 0x05, 0x00, 0x03, 0x07, 0x01, 0x01
        /*0010*/ 	.byte	0x02, 0x03, 0x00, 0x00, 0x02, 0x06, 0x01, 0x00, 0x04, 0x0b, 0x08, 0x00, 0x01, 0x00, 0x00, 0x00
        /*0020*/ 	.byte	0x00, 0x00, 0x00, 0x00


//--------------------- .nv.info.shader           --------------------------
	.section	.nv.info.shader,"",@"SHT_CUDA_INFO"
	.sectionflags	@""
	.align	4


	//----- nvinfo : EIATTR_CUDA_API_VERSION
	.align		4
        /*0000*/ 	.byte	0x04, 0x37
        /*0002*/ 	.short	(.L_12 - .L_11)
.L_11:
        /*0004*/ 	.word	0x00000082


	//----- nvinfo : EIATTR_KPARAM_INFO
	.align		4
.L_12:
        /*0008*/ 	.byte	0x04, 0x17
        /*000a*/ 	.short	(.L_14 - .L_13)
.L_13:
        /*000c*/ 	.word	0x00000000
        /*0010*/ 	.short	0x0005
        /*0012*/ 	.short	0x0018
        /*0014*/ 	.byte	0x00, 0xf0, 0x11, 0x00


	//----- nvinfo : EIATTR_KPARAM_INFO
	.align		4
.L_14:
        /*0018*/ 	.byte	0x04, 0x17
        /*001a*/ 	.short	(.L_16 - .L_15)
.L_15:
        /*001c*/ 	.word	0x00000000
        /*0020*/ 	.short	0x0004
        /*0022*/ 	.short	0x0014
        /*0024*/ 	.byte	0x00, 0xf0, 0x11, 0x00


	//----- nvinfo : EIATTR_KPARAM_INFO
	.align		4
.L_16:
        /*0028*/ 	.byte	0x04, 0x17
        /*002a*/ 	.short	(.L_18 - .L_17)
.L_17:
        /*002c*/ 	.word	0x00000000
        /*0030*/ 	.short	0x0003
        /*0032*/ 	.short	0x0010
        /*0034*/ 	.byte	0x00, 0xf0, 0x11, 0x00


	//----- nvinfo : EIATTR_KPARAM_INFO
	.align		4
.L_18:
        /*0038*/ 	.byte	0x04, 0x17
        /*003a*/ 	.short	(.L_20 - .L_19)
.L_19:
        /*003c*/ 	.word	0x00000000
        /*0040*/ 	.short	0x0002
        /*0042*/ 	.short	0x000c
        /*0044*/ 	.byte	0x00, 0xf0, 0x11, 0x00


	//----- nvinfo : EIATTR_KPARAM_INFO
	.align		4
.L_20:
        /*0048*/ 	.byte	0x04, 0x17
        /*004a*/ 	.short	(.L_22 - .L_21)
.L_21:
        /*004c*/ 	.word	0x00000000
        /*0050*/ 	.short	0x0001
        /*0052*/ 	.short	0x0008
        /*0054*/ 	.byte	0x00, 0xf0, 0x11, 0x00


	//----- nvinfo : EIATTR_KPARAM_INFO
	.align		4
.L_22:
        /*0058*/ 	.byte	0x04, 0x17
        /*005a*/ 	.short	(.L_24 - .L_23)
.L_23:
        /*005c*/ 	.word	0x00000000
        /*0060*/ 	.short	0x0000
        /*0062*/ 	.short	0x0000
        /*0064*/ 	.byte	0x00, 0xf5, 0x21, 0x00


	//----- nvinfo : EIATTR_SPARSE_MMA_MASK
	.align		4
.L_24:
        /*0068*/ 	.byte	0x03, 0x50
        /*006a*/ 	.short	0x0000


	//----- nvinfo : EIATTR_MAXREG_COUNT
	.align		4
        /*006c*/ 	.byte	0x03, 0x1b
        /*006e*/ 	.short	0x00ff


	//----- nvinfo : EIATTR_MERCURY_ISA_VERSION
	.align		4
        /*0070*/ 	.byte	0x03, 0x5f
        /*0072*/ 	.short	0x0101


	//----- nvinfo : EIATTR_VRC_CTA_INIT_COUNT
	.align		4
        /*0074*/ 	.byte	0x02, 0x4a
	.zero		1
	.zero		1


	//----- nvinfo : EIATTR_EXIT_INSTR_OFFSETS
	.align		4
        /*0078*/ 	.byte	0x04, 0x1c
        /*007a*/ 	.short	(.L_26 - .L_25)


	//   ....[0]....
.L_25:
        /*007c*/ 	.word	0x000000d0


	//   ....[1]....
        /*0080*/ 	.word	0x00001130


	//----- nvinfo : EIATTR_CRS_STACK_SIZE
	.align		4
.L_26:
        /*0084*/ 	.byte	0x04, 0x1e
        /*0086*/ 	.short	(.L_28 - .L_27)
.L_27:
        /*0088*/ 	.word	0x00000000


	//----- nvinfo : EIATTR_CBANK_PARAM_SIZE
	.align		4
.L_28:
        /*008c*/ 	.byte	0x03, 0x19
        /*008e*/ 	.short	0x001c


	//----- nvinfo : EIATTR_PARAM_CBANK
	.align		4
        /*0090*/ 	.byte	0x04, 0x0a
        /*0092*/ 	.short	(.L_30 - .L_29)
	.align		4
.L_29:
        /*0094*/ 	.word	index@(.nv.constant0.shader)
        /*0098*/ 	.short	0x0380
        /*009a*/ 	.short	0x001c


	//----- nvinfo : EIATTR_SW_WAR
	.align		4
.L_30:
        /*009c*/ 	.byte	0x04, 0x36
        /*009e*/ 	.short	(.L_32 - .L_31)
.L_31:
        /*00a0*/ 	.word	0x00000008
.L_32:


//--------------------- .nv.callgraph             --------------------------
	.section	.nv.callgraph,"",@"SHT_CUDA_CALLGRAPH"
	.align	4
	.sectionentsize	8
	.align		4
        /*0000*/ 	.word	0x00000000
	.align		4
        /*0004*/ 	.word	0xffffffff
	.align		4
        /*0008*/ 	.word	0x00000000
	.align		4
        /*000c*/ 	.word	0xfffffffe
	.align		4
        /*0010*/ 	.word	0x00000000
	.align		4
        /*0014*/ 	.word	0xfffffffd
	.align		4
        /*0018*/ 	.word	0x00000000
	.align		4
        /*001c*/ 	.word	0xfffffffc


//--------------------- .nv.constant4             --------------------------
	.section	.nv.constant4,"a",@progbits
	.align	8
	.align		8
.nv.constant4:
        /*0000*/ 	.dword	__cudart_i2opi_f


//--------------------- .text.shader              --------------------------
	.section	.text.shader,"ax",@progbits
	.align	128
        .global         shader
        .type           shader,@function
        .size           shader,(.L_x_36 - shader)
        .other          shader,@"STO_CUDA_ENTRY STV_DEFAULT"
shader:
.text.shader:
[----:B------:R-:W0:Y:S01]  /*0000*/  LDC R1, c[0x0][0x37c] ;  /* 0x0000df00ff017b82 */ /* 0x000e220000000800 */
[----:B------:R-:W1:Y:S07]  /*0010*/  S2R R3, SR_TID.Y ;  /* 0x0000000000037919 */ /* 0x000e6e0000002200 */
[----:B------:R-:W2:Y:S01]  /*0020*/  LDC R13, c[0x0][0x360] ;  /* 0x0000d800ff0d7b82 */ /* 0x000ea20000000800 */
[----:B------:R-:W3:Y:S01]  /*0030*/  LDCU.64 UR6, c[0x0][0x388] ;  /* 0x00007100ff0677ac */ /* 0x000ee20008000a00 */
[----:B0-----:R-:W-:Y:S01]  /*0040*/  IADD3 R1, PT, PT, R1, -0x20, RZ ;  /* 0xffffffe001017810 */ /* 0x001fe20007ffe0ff */
[----:B------:R-:W2:Y:S05]  /*0050*/  S2R R0, SR_TID.X ;  /* 0x0000000000007919 */ /* 0x000eaa0000002100 */
[----:B------:R-:W1:Y:S08]  /*0060*/  S2UR UR5, SR_CTAID.Y ;  /* 0x00000000000579c3 */ /* 0x000e700000002600 */
[----:B------:R-:W1:Y:S08]  /*0070*/  LDC R12, c[0x0][0x364] ;  /* 0x0000d900ff0c7b82 */ /* 0x000e700000000800 */
[----:B------:R-:W2:Y:S01]  /*0080*/  S2UR UR4, SR_CTAID.X ;  /* 0x00000000000479c3 */ /* 0x000ea20000002500 */
[----:B-1----:R-:W-:-:S05]  /*0090*/  IMAD R12, R12, UR5, R3 ;  /* 0x000000050c0c7c24 */ /* 0x002fca000f8e0203 */
[----:B---3--:R-:W-:Y:S01]  /*00a0*/  ISETP.GE.AND P0, PT, R12, UR7, PT ;  /* 0x000000070c007c0c */ /* 0x008fe2000bf06270 */
[----:B--2---:R-:W-:-:S05]  /*00b0*/  IMAD R13, R13, UR4, R0 ;  /* 0x000000040d0d7c24 */ /* 0x004fca000f8e0200 */
[----:B------:R-:W-:-:S13]  /*00c0*/  ISETP.GE.OR P0, PT, R13, UR6, P0 ;  /* 0x000000060d007c0c */ /* 0x000fda0008706670 */
[----:B------:R-:W-:Y:S05]  /*00d0*/  @P0 EXIT ;  /* 0x000000000000094d */ /* 0x000fea0003800000 */
[----:B------:R-:W-:Y:S02]  /*00e0*/  I2FP.F32.U32 R7, UR7 ;  /* 0x0000000700077c45 */ /* 0x000fe40008201000 */
[----:B------:R-:W-:Y:S02]  /*00f0*/  I2FP.F32.S32 R0, UR6 ;  /* 0x0000000600007c45 */ /* 0x000fe40008201400 */
[----:B------:R-:W0:Y:S08]  /*0100*/  MUFU.RCP R2, R7 ;  /* 0x0000000700027308 */ /* 0x000e300000001000 */
[----:B------:R-:W1:Y:S01]  /*0110*/  FCHK P0, R0, R7 ;  /* 0x0000000700007302 */ /* 0x000e620000000000 */
[----:B0-----:R-:W-:-:S04]  /*0120*/  FFMA R3, -R7, R2, 1 ;  /* 0x3f80000007037423 */ /* 0x001fc80000000102 */
[----:B------:R-:W-:-:S04]  /*0130*/  FFMA R3, R2, R3, R2 ;  /* 0x0000000302037223 */ /* 0x000fc80000000002 */
[----:B------:R-:W-:-:S04]  /*0140*/  FFMA R4, R0, R3, RZ ;  /* 0x0000000300047223 */ /* 0x000fc800000000ff */
[----:B------:R-:W-:-:S04]  /*0150*/  FFMA R2, -R7, R4, R0 ;  /* 0x0000000407027223 */ /* 0x000fc80000000100 */
[----:B------:R-:W-:Y:S01]  /*0160*/  FFMA R4, R3, R2, R4 ;  /* 0x0000000203047223 */ /* 0x000fe20000000004 */
[----:B-1----:R-:W-:Y:S06]  /*0170*/  @!P0 BRA `(.L_x_0) ;  /* 0x0000000000148947 */ /* 0x002fec0003800000 */
[----:B------:R-:W-:Y:S01]  /*0180*/  IMAD.MOV.U32 R3, RZ, RZ, R0 ;  /* 0x000000ffff037224 */ /* 0x000fe200078e0000 */
[----:B------:R-:W-:Y:S02]  /*0190*/  MOV R2, R7 ;  /* 0x0000000700027202 */ /* 0x000fe40000000f00 */
[----:B------:R-:W-:-:S07]  /*01a0*/  MOV R14, 0x1c0 ;  /* 0x000001c0000e7802 */ /* 0x000fce0000000f00 */
[----:B------:R-:W-:Y:S05]  /*01b0*/  CALL.REL.NOINC `($__internal_1_$__cuda_sm3x_div_rn_noftz_f32_slowpath) ;  /* 0x00000010003c7944 */ /* 0x000fea0003c00000 */
[----:B------:R-:W-:-:S07]  /*01c0*/  IMAD.MOV.U32 R4, RZ, RZ, R6 ;  /* 0x000000ffff047224 */ /* 0x000fce00078e0006 */
.L_x_0:
[----:B------:R-:W0:Y:S01]  /*01d0*/  MUFU.RCP R5, R0 ;  /* 0x0000000000057308 */ /* 0x000e220000001000 */
[----:B------:R-:W-:Y:S01]  /*01e0*/  I2FP.F32.S32 R11, R13 ;  /* 0x0000000d000b7245 */ /* 0x000fe20000201400 */
[----:B------:R-:W-:Y:S04]  /*01f0*/  BSSY.RECONVERGENT B0, `(.L_x_1) ;  /* 0x000000d000007945 */ /* 0x000fe80003800200 */
[----:B------:R-:W-:-:S04]  /*0200*/  FADD R3, R11, R11 ;  /* 0x0000000b0b037221 */ /* 0x000fc80000000000 */
[----:B------:R-:W1:Y:S01]  /*0210*/  FCHK P0, R3, R0 ;  /* 0x0000000003007302 */ /* 0x000e620000000000 */
[----:B0-----:R-:W-:-:S04]  /*0220*/  FFMA R2, -R0, R5, 1 ;  /* 0x3f80000000027423 */ /* 0x001fc80000000105 */
[----:B------:R-:W-:-:S04]  /*0230*/  FFMA R2, R5, R2, R5 ;  /* 0x0000000205027223 */ /* 0x000fc80000000005 */
[----:B------:R-:W-:-:S04]  /*0240*/  FFMA R5, R3, R2, RZ ;  /* 0x0000000203057223 */ /* 0x000fc800000000ff */
[----:B------:R-:W-:-:S04]  /*0250*/  FFMA R6, -R0, R5, R3 ;  /* 0x0000000500067223 */ /* 0x000fc80000000103 */
[----:B------:R-:W-:Y:S01]  /*0260*/  FFMA R5, R2, R6, R5 ;  /* 0x0000000602057223 */ /* 0x000fe20000000005 */
[----:B-1----:R-:W-:Y:S06]  /*0270*/  @!P0 BRA `(.L_x_2) ;  /* 0x0000000000108947 */ /* 0x002fec0003800000 */
[----:B------:R-:W-:Y:S02]  /*0280*/  MOV R2, R0 ;  /* 0x0000000000027202 */ /* 0x000fe40000000f00 */
[----:B------:R-:W-:-:S07]  /*0290*/  MOV R14, 0x2b0 ;  /* 0x000002b0000e7802 */ /* 0x000fce0000000f00 */
[----:B------:R-:W-:Y:S05]  /*02a0*/  CALL.REL.NOINC `($__internal_1_$__cuda_sm3x_div_rn_noftz_f32_slowpath) ;  /* 0x0000001000007944 */ /* 0x000fea0003c00000 */
[----:B------:R-:W-:-:S07]  /*02b0*/  IMAD.MOV.U32 R5, RZ, RZ, R6 ;  /* 0x000000ffff057224 */ /* 0x000fce00078e0006 */
.L_x_2:
[----:B------:R-:W-:Y:S05]  /*02c0*/  BSYNC.RECONVERGENT B0 ;  /* 0x0000000000007941 */ /* 0x000fea0003800200 */
.L_x_1:
[----:B------:R-:W0:Y:S01]  /*02d0*/  MUFU.RCP R2, R7 ;  /* 0x0000000700027308 */ /* 0x000e220000001000 */
[----:B------:R-:W-:Y:S01]  /*02e0*/  I2FP.F32.U32 R10, R12 ;  /* 0x0000000c000a7245 */ /* 0x000fe20000201000 */
[----:B------:R-:W-:Y:S01]  /*02f0*/  BSSY.RECONVERGENT B0, `(.L_x_3) ;  /* 0x000000e000007945 */ /* 0x000fe20003800200 */
[----:B------:R-:W-:-:S03]  /*0300*/  FADD R5, R5, -1 ;  /* 0xbf80000005057421 */ /* 0x000fc60000000000 */
        /* <DEDUP_REMOVED lines=12> */
.L_x_4:
[----:B------:R-:W-:Y:S05]  /*03d0*/  BSYNC.RECONVERGENT B0 ;  /* 0x0000000000007941 */ /* 0x000fea0003800200 */
.L_x_3:
[----:B------:R-:W0:Y:S01]  /*03e0*/  LDCU UR4, c[0x0][0x394] ;  /* 0x00007280ff0477ac */ /* 0x000e220008000800 */
[----:B------:R-:W1:Y:S01]  /*03f0*/  MUFU.RCP R15, R0 ;  /* 0x00000000000f7308 */ /* 0x000e620000001000 */
[----:B------:R-:W-:Y:S01]  /*0400*/  FADD R9, R9, -1 ;  /* 0xbf80000009097421 */ /* 0x000fe20000000000 */
[----:B0-----:R-:W-:Y:S01]  /*0410*/  I2FP.F32.S32 R2, UR4 ;  /* 0x0000000400027c45 */ /* 0x001fe20008201400 */
[----:B-1----:R-:W-:-:S04]  /*0420*/  FFMA R6, -R0, R15, 1 ;  /* 0x3f80000000067423 */ /* 0x002fc8000000010f */
[----:B------:R-:W-:Y:S01]  /*0430*/  FADD R3, R2, R2 ;  /* 0x0000000202037221 */ /* 0x000fe20000000000 */
[----:B------:R-:W-:-:S03]  /*0440*/  FFMA R2, R15, R6, R15 ;  /* 0x000000060f027223 */ /* 0x000fc6000000000f */
[----:B------:R-:W0:Y:S01]  /*0450*/  FCHK P0, R3, R0 ;  /* 0x0000000003007302 */ /* 0x000e220000000000 */
[----:B------:R-:W-:-:S04]  /*0460*/  FFMA R15, R2, R3, RZ ;  /* 0x00000003020f7223 */ /* 0x000fc800000000ff */
[----:B------:R-:W-:-:S04]  /*0470*/  FFMA R6, -R0, R15, R3 ;  /* 0x0000000f00067223 */ /* 0x000fc80000000103 */
[----:B------:R-:W-:Y:S01]  /*0480*/  FFMA R15, R2, R6, R15 ;  /* 0x00000006020f7223 */ /* 0x000fe2000000000f */
[----:B0-----:R-:W-:Y:S06]  /*0490*/  @!P0 BRA `(.L_x_5) ;  /* 0x0000000000108947 */ /* 0x001fec0003800000 */
[----:B------:R-:W-:Y:S02]  /*04a0*/  MOV R2, R0 ;  /* 0x0000000000027202 */ /* 0x000fe40000000f00 */
[----:B------:R-:W-:-:S07]  /*04b0*/  MOV R14, 0x4d0 ;  /* 0x000004d0000e7802 */ /* 0x000fce0000000f00 */
[----:B------:R-:W-:Y:S05]  /*04c0*/  CALL.REL.NOINC `($__internal_1_$__cuda_sm3x_div_rn_noftz_f32_slowpath) ;  /* 0x0000000c00787944 */ /* 0x000fea0003c00000 */
[----:B------:R-:W-:-:S07]  /*04d0*/  IMAD.MOV.U32 R15, RZ, RZ, R6 ;  /* 0x000000ffff0f7224 */ /* 0x000fce00078e0006 */
.L_x_5:
        /* <DEDUP_REMOVED lines=16> */
.L_x_6:
[----:B------:R-:W-:Y:S01]  /*05e0*/  FADD R2, R2, -1 ;  /* 0xbf80000002027421 */ /* 0x000fe20000000000 */
[-C--:B------:R-:W-:Y:S01]  /*05f0*/  FMUL R6, R15, R4.reuse ;  /* 0x000000040f067220 */ /* 0x080fe20000400000 */
[----:B------:R-:W-:Y:S02]  /*0600*/  BSSY.RECONVERGENT B0, `(.L_x_7) ;  /* 0x0000012000007945 */ /* 0x000fe40003800200 */
[----:B------:R-:W-:Y:S01]  /*0610*/  FADD R2, R9, -R2 ;  /* 0x8000000209027221 */ /* 0x000fe20000000000 */
[----:B------:R-:W-:-:S03]  /*0620*/  FFMA R5, R5, R4, -R6 ;  /* 0x0000000405057223 */ /* 0x000fc60000000806 */
[----:B------:R-:W-:-:S04]  /*0630*/  FMUL R2, R2, R2 ;  /* 0x0000000202027220 */ /* 0x000fc80000400000 */
[----:B------:R-:W-:-:S04]  /*0640*/  FFMA R2, R5, R5, R2 ;  /* 0x0000000505027223 */ /* 0x000fc80000000002 */
[----:B------:R0:W1:Y:S01]  /*0650*/  MUFU.RSQ R3, R2 ;  /* 0x0000000200037308 */ /* 0x0000620000001400 */
[----:B------:R-:W-:-:S04]  /*0660*/  IADD3 R4, PT, PT, R2, -0xd000000, RZ ;  /* 0xf300000002047810 */ /* 0x000fc80007ffe0ff */
[----:B------:R-:W-:-:S13]  /*0670*/  ISETP.GT.U32.AND P0, PT, R4, 0x727fffff, PT ;  /* 0x727fffff0400780c */ /* 0x000fda0003f04070 */
[----:B01----:R-:W-:Y:S05]  /*0680*/  @!P0 BRA `(.L_x_8) ;  /* 0x0000000000148947 */ /* 0x003fea0003800000 */
[----:B------:R-:W-:Y:S01]  /*0690*/  BSSY.RECONVERGENT B1, `(.L_x_9) ;  /* 0x0000003000017945 */ /* 0x000fe20003800200 */
[----:B------:R-:W-:-:S07]  /*06a0*/  MOV R9, 0x6c0 ;  /* 0x000006c000097802 */ /* 0x000fce0000000f00 */
[----:B------:R-:W-:Y:S05]  /*06b0*/  CALL.REL.NOINC `($__internal_0_$__cuda_sm20_sqrt_rn_f32_slowpath) ;  /* 0x0000000800a07944 */ /* 0x000fea0003c00000 */
[----:B------:R-:W-:Y:S05]  /*06c0*/  BSYNC.RECONVERGENT B1 ;  /* 0x0000000000017941 */ /* 0x000fea0003800200 */
.L_x_9:
[----:B------:R-:W-:Y:S05]  /*06d0*/  BRA `(.L_x_10) ;  /* 0x0000000000107947 */ /* 0x000fea0003800000 */
.L_x_8:
[----:B------:R-:W-:Y:S01]  /*06e0*/  FMUL.FTZ R15, R2, R3 ;  /* 0x00000003020f7220 */ /* 0x000fe20000410000 */
[----:B------:R-:W-:-:S03]  /*06f0*/  FMUL.FTZ R3, R3, 0.5 ;  /* 0x3f00000003037820 */ /* 0x000fc60000410000 */
[----:B------:R-:W-:-:S04]  /*0700*/  FFMA R2, -R15, R15, R2 ;  /* 0x0000000f0f027223 */ /* 0x000fc80000000102 */
[----:B------:R-:W-:-:S07]  /*0710*/  FFMA R15, R2, R3, R15 ;  /* 0x00000003020f7223 */ /* 0x000fce000000000f */
.L_x_10:
[----:B------:R-:W-:Y:S05]  /*0720*/  BSYNC.RECONVERGENT B0 ;  /* 0x0000000000007941 */ /* 0x000fea0003800200 */
.L_x_7:
[----:B------:R-:W0:Y:S01]  /*0730*/  LDC R2, c[0x0][0x390] ;  /* 0x0000e400ff027b82 */ /* 0x000e220000000800 */
[----:B------:R-:W1:Y:S01]  /*0740*/  LDCU.64 UR6, c[0x0][0x358] ;  /* 0x00006b00ff0677ac */ /* 0x000e620008000a00 */
[----:B------:R-:W-:Y:S01]  /*0750*/  BSSY.RECONVERGENT B0, `(.L_x_11) ;  /* 0x0000041000007945 */ /* 0x000fe20003800200 */
[----:B0-----:R-:W-:-:S04]  /*0760*/  FFMA R15, R15, 20, -R2 ;  /* 0x41a000000f0f7823 */ /* 0x001fc80000000802 */
[C---:B------:R-:W-:Y:S01]  /*0770*/  FMUL R2, R15.reuse, 0.63661974668502807617 ;  /* 0x3f22f9830f027820 */ /* 0x040fe20000400000 */
[----:B------:R-:W-:-:S05]  /*0780*/  FSETP.GE.AND P0, PT, |R15|, 105615, PT ;  /* 0x47ce47800f00780b */ /* 0x000fca0003f06200 */
[----:B------:R-:W0:Y:S02]  /*0790*/  F2I.NTZ R2, R2 ;  /* 0x0000000200027305 */ /* 0x000e240000203100 */
[----:B0-----:R-:W-:-:S05]  /*07a0*/  I2FP.F32.S32 R4, R2 ;  /* 0x0000000200047245 */ /* 0x001fca0000201400 */
[----:B------:R-:W-:-:S04]  /*07b0*/  FFMA R3, R4, -1.5707962512969970703, R15 ;  /* 0xbfc90fda04037823 */ /* 0x000fc8000000000f */
[----:B------:R-:W-:-:S04]  /*07c0*/  FFMA R3, R4, -7.5497894158615963534e-08, R3 ;  /* 0xb3a2216804037823 */ /* 0x000fc80000000003 */
[----:B------:R-:W-:Y:S01]  /*07d0*/  FFMA R3, R4, -5.3903029534742383927e-15, R3 ;  /* 0xa7c234c504037823 */ /* 0x000fe20000000003 */
[----:B-1----:R-:W-:Y:S06]  /*07e0*/  @!P0 BRA `(.L_x_12) ;  /* 0x0000000000dc8947 */ /* 0x002fec0003800000 */
[----:B------:R-:W-:-:S13]  /*07f0*/  FSETP.NEU.AND P0, PT, |R15|, +INF , PT ;  /* 0x7f8000000f00780b */ /* 0x000fda0003f0d200 */
[----:B------:R-:W-:Y:S01]  /*0800*/  @!P0 FMUL R3, RZ, R15 ;  /* 0x0000000fff038220 */ /* 0x000fe20000400000 */
[----:B------:R-:W-:Y:S01]  /*0810*/  @!P0 IMAD.MOV.U32 R2, RZ, RZ, RZ ;  /* 0x000000ffff028224 */ /* 0x000fe200078e00ff */
[----:B------:R-:W-:Y:S06]  /*0820*/  @!P0 BRA `(.L_x_12) ;  /* 0x0000000000cc8947 */ /* 0x000fec0003800000 */
[----:B------:R-:W-:Y:S01]  /*0830*/  SHF.L.U32 R3, R15, 0x8, RZ ;  /* 0x000000080f037819 */ /* 0x000fe200000006ff */
[----:B------:R-:W-:Y:S01]  /*0840*/  IMAD.MOV.U32 R6, RZ, RZ, RZ ;  /* 0x000000ffff067224 */ /* 0x000fe200078e00ff */
[----:B------:R-:W-:Y:S01]  /*0850*/  MOV R2, R1 ;  /* 0x0000000100027202 */ /* 0x000fe20000000f00 */
[----:B------:R-:W0:Y:S01]  /*0860*/  LDCU.64 UR8, c[0x4][URZ] ;  /* 0x01000000ff0877ac */ /* 0x000e220008000a00 */
[----:B------:R-:W-:Y:S01]  /*0870*/  LOP3.LUT R17, R3, 0x80000000, RZ, 0xfc, !PT ;  /* 0x8000000003117812 */ /* 0x000fe200078efcff */
[----:B------:R-:W-:Y:S01]  /*0880*/  UMOV UR5, URZ ;  /* 0x000000ff00057c82 */ /* 0x000fe20008000000 */
[----:B------:R-:W-:-:S05]  /*0890*/  UMOV UR4, URZ ;  /* 0x000000ff00047c82 */ /* 0x000fca0008000000 */
.L_x_13:
[----:B0-----:R-:W-:Y:S01]  /*08a0*/  IMAD.U32 R8, RZ, RZ, UR8 ;  /* 0x00000008ff087e24 */ /* 0x001fe2000f8e00ff */
[----:B------:R-:W-:-:S05]  /*08b0*/  MOV R9, UR9 ;  /* 0x0000000900097c02 */ /* 0x000fca0008000f00 */
[----:B------:R-:W2:Y:S01]  /*08c0*/  LDG.E.CONSTANT R4, desc[UR6][R8.64] ;  /* 0x0000000608047981 */ /* 0x000ea2000c1e9900 */
[----:B------:R-:W-:Y:S02]  /*08d0*/  UIADD3 UR8, UP0, UPT, UR8, 0x4, URZ ;  /* 0x0000000408087890 */ /* 0x000fe4000ff1e0ff */
[----:B------:R-:W-:Y:S02]  /*08e0*/  UIADD3 UR4, UPT, UPT, UR4, 0x1, URZ ;  /* 0x0000000104047890 */ /* 0x000fe4000fffe0ff */
[----:B------:R-:W-:Y:S02]  /*08f0*/  UIADD3.X UR9, UPT, UPT, URZ, UR9, URZ, UP0, !UPT ;  /* 0x00000009ff097290 */ /* 0x000fe400087fe4ff */
[----:B------:R-:W-:Y:S01]  /*0900*/  UISETP.NE.AND UP0, UPT, UR4, 0x6, UPT ;  /* 0x000000060400788c */ /* 0x000fe2000bf05270 */
[----:B--2---:R-:W-:-:S03]  /*0910*/  IMAD.WIDE.U32 R4, R4, R17, RZ ;  /* 0x0000001104047225 */ /* 0x004fc600078e00ff */
[----:B------:R-:W-:-:S04]  /*0920*/  IADD3 R3, P0, PT, R4, R6, RZ ;  /* 0x0000000604037210 */ /* 0x000fc80007f1e0ff */
[----:B------:R-:W-:Y:S01]  /*0930*/  IADD3.X R6, PT, PT, R5, UR5, RZ, P0, !PT ;  /* 0x0000000505067c10 */ /* 0x000fe200087fe4ff */
[----:B------:R0:W-:Y:S02]  /*0940*/  STL [R2], R3 ;  /* 0x0000000302007387 */ /* 0x0001e40000100800 */
[----:B0-----:R-:W-:Y:S01]  /*0950*/  VIADD R2, R2, 0x4 ;  /* 0x0000000402027836 */ /* 0x001fe20000000000 */
[----:B------:R-:W-:Y:S06]  /*0960*/  BRA.U UP0, `(.L_x_13) ;  /* 0xfffffffd00cc7547 */ /* 0x000fec000b83ffff */
[----:B------:R-:W-:Y:S01]  /*0970*/  SHF.R.U32.HI R5, RZ, 0x17, R15 ;  /* 0x00000017ff057819 */ /* 0x000fe2000001160f */
[----:B------:R0:W-:Y:S03]  /*0980*/  STL [R1+0x18], R6 ;  /* 0x0000180601007387 */ /* 0x0001e60000100800 */
[C---:B------:R-:W-:Y:S02]  /*0990*/  LOP3.LUT R2, R5.reuse, 0xe0, RZ, 0xc0, !PT ;  /* 0x000000e005027812 */ /* 0x040fe400078ec0ff */
[----:B------:R-:W-:Y:S02]  /*09a0*/  LOP3.LUT P0, RZ, R5, 0x1f, RZ, 0xc0, !PT ;  /* 0x0000001f05ff7812 */ /* 0x000fe4000780c0ff */
[----:B------:R-:W-:-:S04]  /*09b0*/  IADD3 R2, PT, PT, R2, -0x80, RZ ;  /* 0xffffff8002027810 */ /* 0x000fc80007ffe0ff */
[----:B------:R-:W-:-:S05]  /*09c0*/  SHF.R.U32.HI R2, RZ, 0x5, R2 ;  /* 0x00000005ff027819 */ /* 0x000fca0000011602 */
[----:B------:R-:W-:-:S05]  /*09d0*/  IMAD R14, R2, -0x4, R1 ;  /* 0xfffffffc020e7824 */ /* 0x000fca00078e0201 */
[----:B------:R-:W2:Y:S04]  /*09e0*/  LDL R2, [R14+0x18] ;  /* 0x000018000e027983 */ /* 0x000ea80000100800 */
[----:B------:R-:W2:Y:S04]  /*09f0*/  LDL R3, [R14+0x14] ;  /* 0x000014000e037983 */ /* 0x000ea80000100800 */
[----:B------:R-:W3:Y:S01]  /*0a00*/  @P0 LDL R4, [R14+0x10] ;  /* 0x000010000e040983 */ /* 0x000ee20000100800 */
[----:B------:R-:W-:Y:S01]  /*0a10*/  LOP3.LUT R5, R5, 0x1f, RZ, 0xc0, !PT ;  /* 0x0000001f05057812 */ /* 0x000fe200078ec0ff */
[----:B------:R-:W-:Y:S01]  /*0a20*/  UMOV UR4, 0x54442d19 ;  /* 0x54442d1900047882 */ /* 0x000fe20000000000 */
[----:B------:R-:W-:-:S02]  /*0a30*/  UMOV UR5, 0x3bf921fb ;  /* 0x3bf921fb00057882 */ /* 0x000fc40000000000 */
[-C--:B--2---:R-:W-:Y:S02]  /*0a40*/  @P0 SHF.L.W.U32.HI R2, R3, R5.reuse, R2 ;  /* 0x0000000503020219 */ /* 0x084fe40000010e02 */
[----:B---3--:R-:W-:Y:S02]  /*0a50*/  @P0 SHF.L.W.U32.HI R3, R4, R5, R3 ;  /* 0x0000000504030219 */ /* 0x008fe40000010e03 */
[----:B------:R-:W-:Y:S02]  /*0a60*/  ISETP.GE.AND P0, PT, R15, RZ, PT ;  /* 0x000000ff0f00720c */ /* 0x000fe40003f06270 */
[C---:B------:R-:W-:Y:S01]  /*0a70*/  SHF.L.W.U32.HI R4, R3.reuse, 0x2, R2 ;  /* 0x0000000203047819 */ /* 0x040fe20000010e02 */
[----:B------:R-:W-:-:S03]  /*0a80*/  IMAD.SHL.U32 R3, R3, 0x4, RZ ;  /* 0x0000000403037824 */ /* 0x000fc600078e00ff */
[----:B------:R-:W-:Y:S02]  /*0a90*/  SHF.R.S32.HI R5, RZ, 0x1f, R4 ;  /* 0x0000001fff057819 */ /* 0x000fe40000011404 */
[----:B------:R-:W-:Y:S02]  /*0aa0*/  LOP3.LUT R15, R4, R15, RZ, 0x3c, !PT ;  /* 0x0000000f040f7212 */ /* 0x000fe400078e3cff */
[C---:B------:R-:W-:Y:S02]  /*0ab0*/  LOP3.LUT R8, R5.reuse, R3, RZ, 0x3c, !PT ;  /* 0x0000000305087212 */ /* 0x040fe400078e3cff */
[----:B------:R-:W-:Y:S02]  /*0ac0*/  LOP3.LUT R9, R5, R4, RZ, 0x3c, !PT ;  /* 0x0000000405097212 */ /* 0x000fe400078e3cff */
[----:B------:R-:W-:Y:S02]  /*0ad0*/  SHF.R.U32.HI R3, RZ, 0x1e, R2 ;  /* 0x0000001eff037819 */ /* 0x000fe40000011602 */
[----:B------:R-:W-:-:S02]  /*0ae0*/  ISETP.GE.AND P1, PT, R15, RZ, PT ;  /* 0x000000ff0f00720c */ /* 0x000fc40003f26270 */
[----:B------:R-:W1:Y:S01]  /*0af0*/  I2F.F64.S64 R8, R8 ;  /* 0x0000000800087312 */ /* 0x000e620000301c00 */
[----:B------:R-:W-:-:S04]  /*0b00*/  LEA.HI R2, R4, R3, RZ, 0x1 ;  /* 0x0000000304027211 */ /* 0x000fc800078f08ff */
[----:B------:R-:W-:-:S05]  /*0b10*/  IADD3 R3, PT, PT, -R2, RZ, RZ ;  /* 0x000000ff02037210 */ /* 0x000fca0007ffe1ff */
[----:B------:R-:W-:Y:S01]  /*0b20*/  @!P0 IMAD.MOV.U32 R2, RZ, RZ, R3 ;  /* 0x000000ffff028224 */ /* 0x000fe200078e0003 */
[----:B-1----:R-:W-:-:S10]  /*0b30*/  DMUL R16, R8, UR4 ;  /* 0x0000000408107c28 */ /* 0x002fd40008000000 */
[----:B------:R-:W1:Y:S02]  /*0b40*/  F2F.F32.F64 R16, R16 ;  /* 0x0000001000107310 */ /* 0x000e640000301000 */
[----:B01----:R-:W-:-:S07]  /*0b50*/  FSEL R3, -R16, R16, !P1 ;  /* 0x0000001010037208 */ /* 0x003fce0004800100 */
.L_x_12:
[----:B------:R-:W-:Y:S05]  /*0b60*/  BSYNC.RECONVERGENT B0 ;  /* 0x0000000000007941 */ /* 0x000fea0003800200 */
.L_x_11:
[----:B------:R-:W-:Y:S01]  /*0b70*/  LOP3.LUT R6, R2, 0x1, RZ, 0xc0, !PT ;  /* 0x0000000102067812 */ /* 0x000fe200078ec0ff */
[----:B------:R-:W-:Y:S01]  /*0b80*/  FMUL R5, R3, R3 ;  /* 0x0000000303057220 */ /* 0x000fe20000400000 */
[----:B------:R-:W-:Y:S01]  /*0b90*/  MOV R4, 0x37cbac00 ;  /* 0x37cbac0000047802 */ /* 0x000fe20000000f00 */
[----:B------:R-:W-:Y:S01]  /*0ba0*/  IMAD.MOV.U32 R9, RZ, RZ, 0x3effffff ;  /* 0x3effffffff097424 */ /* 0x000fe200078e00ff */
[----:B------:R-:W-:Y:S01]  /*0bb0*/  ISETP.NE.U32.AND P0, PT, R6, 0x1, PT ;  /* 0x000000010600780c */ /* 0x000fe20003f05070 */
[----:B------:R-:W-:Y:S01]  /*0bc0*/  HFMA2 R6, -RZ, RZ, 1.291015625, -0.052581787109375 ;  /* 0x3d2aaabbff067431 */ /* 0x000fe200000001ff */
[----:B------:R-:W-:Y:S01]  /*0bd0*/  LOP3.LUT P1, RZ, R2, 0x2, RZ, 0xc0, !PT ;  /* 0x0000000202ff7812 */ /* 0x000fe2000782c0ff */
[----:B------:R-:W-:Y:S01]  /*0be0*/  FFMA R4, R5, R4, -0.0013887860113754868507 ;  /* 0xbab607ed05047423 */ /* 0x000fe20000000004 */
[----:B------:R-:W-:Y:S01]  /*0bf0*/  FSEL R2, R3, 1, P0 ;  /* 0x3f80000003027808 */ /* 0x000fe20000000000 */
[----:B------:R-:W0:Y:S01]  /*0c00*/  MUFU.RCP R8, R7 ;  /* 0x0000000700087308 */ /* 0x000e220000001000 */
[----:B------:R-:W-:Y:S01]  /*0c10*/  FSEL R9, -R9, -0.16666662693023681641, !P0 ;  /* 0xbe2aaaa809097808 */ /* 0x000fe20004000100 */
[----:B------:R-:W1:Y:S01]  /*0c20*/  LDCU UR4, c[0x0][0x388] ;  /* 0x00007100ff0477ac */ /* 0x000e620008000800 */
[----:B------:R-:W-:Y:S01]  /*0c30*/  FSEL R4, R4, -0.00019574658654164522886, !P0 ;  /* 0xb94d415304047808 */ /* 0x000fe20004000000 */
[----:B------:R-:W-:Y:S01]  /*0c40*/  FFMA R3, R5, R2, RZ ;  /* 0x0000000205037223 */ /* 0x000fe200000000ff */
[----:B------:R-:W-:Y:S01]  /*0c50*/  BSSY.RECONVERGENT B0, `(.L_x_14) ;  /* 0x0000018000007945 */ /* 0x000fe20003800200 */
[----:B------:R-:W-:-:S05]  /*0c60*/  FSEL R6, R6, 0.0083327032625675201416, !P0 ;  /* 0x3c0885e406067808 */ /* 0x000fca0004000000 */
[----:B------:R-:W-:-:S04]  /*0c70*/  FFMA R4, R5, R4, R6 ;  /* 0x0000000405047223 */ /* 0x000fc80000000006 */
[----:B------:R-:W-:-:S04]  /*0c80*/  FFMA R4, R5, R4, R9 ;  /* 0x0000000405047223 */ /* 0x000fc80000000009 */
[----:B------:R-:W-:Y:S01]  /*0c90*/  FFMA R2, R3, R4, R2 ;  /* 0x0000000403027223 */ /* 0x000fe20000000002 */
[----:B0-----:R-:W-:Y:S01]  /*0ca0*/  FFMA R3, -R7, R8, 1 ;  /* 0x3f80000007037423 */ /* 0x001fe20000000108 */
[----:B-1----:R-:W-:Y:S02]  /*0cb0*/  IMAD R4, R12, UR4, R13 ;  /* 0x000000040c047c24 */ /* 0x002fe4000f8e020d */
[----:B------:R-:W-:Y:S02]  /*0cc0*/  @P1 FADD R2, RZ, -R2 ;  /* 0x80000002ff021221 */ /* 0x000fe40000000000 */
[----:B------:R-:W-:Y:S02]  /*0cd0*/  IMAD R4, R4, 0x3, RZ ;  /* 0x0000000304047824 */ /* 0x000fe400078e02ff */
[----:B------:R-:W-:Y:S01]  /*0ce0*/  FADD R9, R2, 1 ;  /* 0x3f80000002097421 */ /* 0x000fe20000000000 */
[----:B------:R-:W-:-:S03]  /*0cf0*/  FFMA R2, R8, R3, R8 ;  /* 0x0000000308027223 */ /* 0x000fc60000000008 */
[----:B------:R-:W-:-:S04]  /*0d00*/  FMUL R9, R9, 0.5 ;  /* 0x3f00000009097820 */ /* 0x000fc80000400000 */
[----:B------:R-:W-:-:S04]  /*0d10*/  FADD R15, -R9, 1 ;  /* 0x3f800000090f7421 */ /* 0x000fc80000000100 */
[----:B------:R-:W-:-:S04]  /*0d20*/  FMUL R6, R10, R15 ;  /* 0x0000000f0a067220 */ /* 0x000fc80000400000 */
[----:B------:R-:W0:Y:S01]  /*0d30*/  FCHK P0, R6, R7 ;  /* 0x0000000706007302 */ /* 0x000e220000000000 */
[----:B------:R-:W-:-:S04]  /*0d40*/  FFMA R5, R2, R6, RZ ;  /* 0x0000000602057223 */ /* 0x000fc800000000ff */
[----:B------:R-:W-:-:S04]  /*0d50*/  FFMA R3, -R7, R5, R6 ;  /* 0x0000000507037223 */ /* 0x000fc80000000106 */
[----:B------:R-:W-:Y:S01]  /*0d60*/  FFMA R5, R2, R3, R5 ;  /* 0x0000000302057223 */ /* 0x000fe20000000005 */
[----:B0-----:R-:W-:Y:S06]  /*0d70*/  @!P0 BRA `(.L_x_15) ;  /* 0x0000000000148947 */ /* 0x001fec0003800000 */
[----:B------:R-:W-:Y:S02]  /*0d80*/  MOV R3, R6 ;  /* 0x0000000600037202 */ /* 0x000fe40000000f00 */
[----:B------:R-:W-:Y:S02]  /*0d90*/  MOV R2, R7 ;  /* 0x0000000700027202 */ /* 0x000fe40000000f00 */
[----:B------:R-:W-:-:S07]  /*0da0*/  MOV R14, 0xdc0 ;  /* 0x00000dc0000e7802 */ /* 0x000fce0000000f00 */
[----:B------:R-:W-:Y:S05]  /*0db0*/  CALL.REL.NOINC `($__internal_1_$__cuda_sm3x_div_rn_noftz_f32_slowpath) ;  /* 0x00000004003c7944 */ /* 0x000fea0003c00000 */
[----:B------:R-:W-:-:S07]  /*0dc0*/  IMAD.MOV.U32 R5, RZ, RZ, R6 ;  /* 0x000000ffff057224 */ /* 0x000fce00078e0006 */
.L_x_15:
[----:B------:R-:W-:Y:S05]  /*0dd0*/  BSYNC.RECONVERGENT B0 ;  /* 0x0000000000007941 */ /* 0x000fea0003800200 */
.L_x_14:
[----:B------:R-:W0:Y:S01]  /*0de0*/  MUFU.RCP R3, R0 ;  /* 0x0000000000037308 */ /* 0x000e220000001000 */
[----:B------:R-:W-:Y:S01]  /*0df0*/  FMUL R13, R11, R9 ;  /* 0x000000090b0d7220 */ /* 0x000fe20000400000 */
[----:B------:R-:W-:Y:S06]  /*0e00*/  BSSY.RECONVERGENT B0, `(.L_x_16) ;  /* 0x000000c000007945 */ /* 0x000fec0003800200 */
        /* <DEDUP_REMOVED lines=8> */
[----:B------:R-:W-:Y:S02]  /*0e90*/  MOV R2, R0 ;  /* 0x0000000000027202 */ /* 0x000fe40000000f00 */
[----:B------:R-:W-:-:S07]  /*0ea0*/  MOV R14, 0xec0 ;  /* 0x00000ec0000e7802 */ /* 0x000fce0000000f00 */
[----:B------:R-:W-:Y:S05]  /*0eb0*/  CALL.REL.NOINC `($__internal_1_$__cuda_sm3x_div_rn_noftz_f32_slowpath) ;  /* 0x0000000000fc7944 */ /* 0x000fea0003c00000 */
.L_x_17:
[----:B------:R-:W-:Y:S05]  /*0ec0*/  BSYNC.RECONVERGENT B0 ;  /* 0x0000000000007941 */ /* 0x000fea0003800200 */
.L_x_16:
[----:B------:R-:W0:Y:S01]  /*0ed0*/  LDC.64 R2, c[0x0][0x380] ;  /* 0x0000e000ff027b82 */ /* 0x000e220000000a00 */
[----:B------:R-:W1:Y:S01]  /*0ee0*/  MUFU.RCP R17, R0 ;  /* 0x0000000000117308 */ /* 0x000e620000001000 */
[----:B------:R-:W-:Y:S01]  /*0ef0*/  FADD R13, R6, R5 ;  /* 0x00000005060d7221 */ /* 0x000fe20000000000 */
[----:B------:R-:W-:Y:S01]  /*0f00*/  BSSY.RECONVERGENT B0, `(.L_x_18) ;  /* 0x000000f000007945 */ /* 0x000fe20003800200 */
[----:B0-----:R-:W-:-:S04]  /*0f10*/  IMAD.WIDE R4, R4, 0x4, R2 ;  /* 0x0000000404047825 */ /* 0x001fc800078e0202 */
[----:B------:R-:W-:Y:S01]  /*0f20*/  FMUL R3, R11, R15 ;  /* 0x0000000f0b037220 */ /* 0x000fe20000400000 */
[----:B-1----:R-:W-:Y:S01]  /*0f30*/  FFMA R2, -R0, R17, 1 ;  /* 0x3f80000000027423 */ /* 0x002fe20000000111 */
[----:B------:R0:W-:Y:S02]  /*0f40*/  STG.E desc[UR6][R4.64], R13 ;  /* 0x0000000d04007986 */ /* 0x0001e4000c101906 */
[----:B------:R-:W1:Y:S01]  /*0f50*/  FCHK P0, R3, R0 ;  /* 0x0000000003007302 */ /* 0x000e620000000000 */
[----:B------:R-:W-:-:S04]  /*0f60*/  FFMA R2, R17, R2, R17 ;  /* 0x0000000211027223 */ /* 0x000fc80000000011 */
[----:B------:R-:W-:-:S04]  /*0f70*/  FFMA R11, R2, R3, RZ ;  /* 0x00000003020b7223 */ /* 0x000fc800000000ff */
[----:B------:R-:W-:-:S04]  /*0f80*/  FFMA R6, -R0, R11, R3 ;  /* 0x0000000b00067223 */ /* 0x000fc80000000103 */
[----:B------:R-:W-:Y:S01]  /*0f90*/  FFMA R11, R2, R6, R11 ;  /* 0x00000006020b7223 */ /* 0x000fe2000000000b */
[----:B01----:R-:W-:Y:S06]  /*0fa0*/  @!P0 BRA `(.L_x_19) ;  /* 0x0000000000108947 */ /* 0x003fec0003800000 */
[----:B------:R-:W-:Y:S01]  /*0fb0*/  IMAD.MOV.U32 R2, RZ, RZ, R0 ;  /* 0x000000ffff027224 */ /* 0x000fe200078e0000 */
[----:B------:R-:W-:-:S07]  /*0fc0*/  MOV R14, 0xfe0 ;  /* 0x00000fe0000e7802 */ /* 0x000fce0000000f00 */
[----:B------:R-:W-:Y:S05]  /*0fd0*/  CALL.REL.NOINC `($__internal_1_$__cuda_sm3x_div_rn_noftz_f32_slowpath) ;  /* 0x0000000000b47944 */ /* 0x000fea0003c00000 */
[----:B------:R-:W-:-:S07]  /*0fe0*/  MOV R11, R6 ;  /* 0x00000006000b7202 */ /* 0x000fce0000000f00 */
.L_x_19:
[----:B------:R-:W-:Y:S05]  /*0ff0*/  BSYNC.RECONVERGENT B0 ;  /* 0x0000000000007941 */ /* 0x000fea0003800200 */
.L_x_18:
        /* <DEDUP_REMOVED lines=10> */
[----:B------:R-:W-:Y:S01]  /*10a0*/  MOV R3, R10 ;  /* 0x0000000a00037202 */ /* 0x000fe20000000f00 */
[----:B------:R-:W-:Y:S01]  /*10b0*/  IMAD.MOV.U32 R2, RZ, RZ, R7 ;  /* 0x000000ffff027224 */ /* 0x000fe200078e0007 */
[----:B------:R-:W-:-:S07]  /*10c0*/  MOV R14, 0x10e0 ;  /* 0x000010e0000e7802 */ /* 0x000fce0000000f00 */
[----:B------:R-:W-:Y:S05]  /*10d0*/  CALL.REL.NOINC `($__internal_1_$__cuda_sm3x_div_rn_noftz_f32_slowpath) ;  /* 0x0000000000747944 */ /* 0x000fea0003c00000 */
[----:B------:R-:W-:-:S07]  /*10e0*/  MOV R0, R6 ;  /* 0x0000000600007202 */ /* 0x000fce0000000f00 */
.L_x_21:
[----:B------:R-:W-:Y:S05]  /*10f0*/  BSYNC.RECONVERGENT B0 ;  /* 0x0000000000007941 */ /* 0x000fea0003800200 */
.L_x_20:
[----:B------:R-:W-:Y:S01]  /*1100*/  FADD R11, R0, R11 ;  /* 0x0000000b000b7221 */ /* 0x000fe20000000000 */
[----:B------:R-:W-:Y:S04]  /*1110*/  STG.E desc[UR6][R4.64+0x8], R9 ;  /* 0x0000080904007986 */ /* 0x000fe8000c101906 */
[----:B------:R-:W-:Y:S01]  /*1120*/  STG.E desc[UR6][R4.64+0x4], R11 ;  /* 0x0000040b04007986 */ /* 0x000fe2000c101906 */
[----:B------:R-:W-:Y:S05]  /*1130*/  EXIT ;  /* 0x000000000000794d */ /* 0x000fea0003800000 */
        .weak           $__internal_0_$__cuda_sm20_sqrt_rn_f32_slowpath
        .type           $__internal_0_$__cuda_sm20_sqrt_rn_f32_slowpath,@function
        .size           $__internal_0_$__cuda_sm20_sqrt_rn_f32_slowpath,($__internal_1_$__cuda_sm3x_div_rn_noftz_f32_slowpath - $__internal_0_$__cuda_sm20_sqrt_rn_f32_slowpath)
$__internal_0_$__cuda_sm20_sqrt_rn_f32_slowpath:
[----:B------:R-:W-:-:S13]  /*1140*/  LOP3.LUT P0, RZ, R2, 0x7fffffff, RZ, 0xc0, !PT ;  /* 0x7fffffff02ff7812 */ /* 0x000fda000780c0ff */
[----:B------:R-:W-:Y:S01]  /*1150*/  @!P0 MOV R3, R2 ;  /* 0x0000000200038202 */ /* 0x000fe20000000f00 */
[----:B------:R-:W-:Y:S06]  /*1160*/  @!P0 BRA `(.L_x_22) ;  /* 0x0000000000408947 */ /* 0x000fec0003800000 */
[----:B------:R-:W-:-:S13]  /*1170*/  FSETP.GEU.FTZ.AND P0, PT, R2, RZ, PT ;  /* 0x000000ff0200720b */ /* 0x000fda0003f1e000 */
[----:B------:R-:W-:Y:S01]  /*1180*/  @!P0 IMAD.MOV.U32 R3, RZ, RZ, 0x7fffffff ;  /* 0x7fffffffff038424 */ /* 0x000fe200078e00ff */
[----:B------:R-:W-:Y:S06]  /*1190*/  @!P0 BRA `(.L_x_22) ;  /* 0x0000000000348947 */ /* 0x000fec0003800000 */
[----:B------:R-:W-:-:S13]  /*11a0*/  FSETP.GTU.FTZ.AND P0, PT, |R2|, +INF , PT ;  /* 0x7f8000000200780b */ /* 0x000fda0003f1c200 */
[----:B------:R-:W-:Y:S01]  /*11b0*/  @P0 FADD.FTZ R3, R2, 1 ;  /* 0x3f80000002030421 */ /* 0x000fe20000010000 */
[----:B------:R-:W-:Y:S06]  /*11c0*/  @P0 BRA `(.L_x_22) ;  /* 0x0000000000280947 */ /* 0x000fec0003800000 */
[----:B------:R-:W-:-:S13]  /*11d0*/  FSETP.NEU.FTZ.AND P0, PT, |R2|, +INF , PT ;  /* 0x7f8000000200780b */ /* 0x000fda0003f1d200 */
[----:B------:R-:W-:-:S04]  /*11e0*/  @P0 FFMA R4, R2, 1.84467440737095516160e+19, RZ ;  /* 0x5f80000002040823 */ /* 0x000fc800000000ff */
[----:B------:R-:W0:Y:S02]  /*11f0*/  @P0 MUFU.RSQ R3, R4 ;  /* 0x0000000400030308 */ /* 0x000e240000001400 */
[----:B0-----:R-:W-:Y:S01]  /*1200*/  @P0 FMUL.FTZ R5, R4, R3 ;  /* 0x0000000304050220 */ /* 0x001fe20000410000 */
[----:B------:R-:W-:Y:S01]  /*1210*/  @P0 FMUL.FTZ R8, R3, 0.5 ;  /* 0x3f00000003080820 */ /* 0x000fe20000410000 */
[----:B------:R-:W-:Y:S02]  /*1220*/  @!P0 MOV R3, R2 ;  /* 0x0000000200038202 */ /* 0x000fe40000000f00 */
[----:B------:R-:W-:-:S04]  /*1230*/  @P0 FADD.FTZ R6, -R5, -RZ ;  /* 0x800000ff05060221 */ /* 0x000fc80000010100 */
[----:B------:R-:W-:-:S04]  /*1240*/  @P0 FFMA R6, R5, R6, R4 ;  /* 0x0000000605060223 */ /* 0x000fc80000000004 */
[----:B------:R-:W-:-:S04]  /*1250*/  @P0 FFMA R6, R6, R8, R5 ;  /* 0x0000000806060223 */ /* 0x000fc80000000005 */
[----:B------:R-:W-:-:S07]  /*1260*/  @P0 FMUL.FTZ R3, R6, 2.3283064365386962891e-10 ;  /* 0x2f80000006030820 */ /* 0x000fce0000410000 */
.L_x_22:
[----:B------:R-:W-:Y:S01]  /*1270*/  MOV R15, R3 ;  /* 0x00000003000f7202 */ /* 0x000fe20000000f00 */
[----:B------:R-:W-:Y:S02]  /*1280*/  HFMA2 R3, -RZ, RZ, 0, 0 ;  /* 0x00000000ff037431 */ /* 0x000fe400000001ff */
[----:B------:R-:W-:-:S04]  /*1290*/  IMAD.MOV.U32 R2, RZ, RZ, R9 ;  /* 0x000000ffff027224 */ /* 0x000fc800078e0009 */
[----:B------:R-:W-:Y:S05]  /*12a0*/  RET.REL.NODEC R2 `(shader) ;  /* 0xffffffec02547950 */ /* 0x000fea0003c3ffff */
        .weak           $__internal_1_$__cuda_sm3x_div_rn_noftz_f32_slowpath
        .type           $__internal_1_$__cuda_sm3x_div_rn_noftz_f32_slowpath,@function
        .size           $__internal_1_$__cuda_sm3x_div_rn_noftz_f32_slowpath,(.L_x_36 - $__internal_1_$__cuda_sm3x_div_rn_noftz_f32_slowpath)
$__internal_1_$__cuda_sm3x_div_rn_noftz_f32_slowpath:
[----:B------:R-:W-:Y:S01]  /*12b0*/  SHF.R.U32.HI R8, RZ, 0x17, R2 ;  /* 0x00000017ff087819 */ /* 0x000fe20000011602 */
[----:B------:R-:W-:Y:S01]  /*12c0*/  BSSY.RECONVERGENT B1, `(.L_x_23) ;  /* 0x0000063000017945 */ /* 0x000fe20003800200 */
[----:B------:R-:W-:Y:S02]  /*12d0*/  SHF.R.U32.HI R17, RZ, 0x17, R3 ;  /* 0x00000017ff117819 */ /* 0x000fe40000011603 */
[----:B------:R-:W-:Y:S02]  /*12e0*/  LOP3.LUT R8, R8, 0xff, RZ, 0xc0, !PT ;  /* 0x000000ff08087812 */ /* 0x000fe400078ec0ff */
[----:B------:R-:W-:Y:S02]  /*12f0*/  LOP3.LUT R17, R17, 0xff, RZ, 0xc0, !PT ;  /* 0x000000ff11117812 */ /* 0x000fe400078ec0ff */
[----:B------:R-:W-:Y:S02]  /*1300*/  IADD3 R19, PT, PT, R8, -0x1, RZ ;  /* 0xffffffff08137810 */ /* 0x000fe40007ffe0ff */
[----:B------:R-:W-:Y:S01]  /*1310*/  MOV R16, R3 ;  /* 0x0000000300107202 */ /* 0x000fe20000000f00 */
[----:B------:R-:W-:Y:S01]  /*1320*/  VIADD R18, R17, 0xffffffff ;  /* 0xffffffff11127836 */ /* 0x000fe20000000000 */
[----:B------:R-:W-:-:S04]  /*1330*/  ISETP.GT.U32.AND P0, PT, R19, 0xfd, PT ;  /* 0x000000fd1300780c */ /* 0x000fc80003f04070 */
[----:B------:R-:W-:-:S13]  /*1340*/  ISETP.GT.U32.OR P0, PT, R18, 0xfd, P0 ;  /* 0x000000fd1200780c */ /* 0x000fda0000704470 */
[----:B------:R-:W-:Y:S01]  /*1350*/  @!P0 MOV R6, RZ ;  /* 0x000000ff00068202 */ /* 0x000fe20000000f00 */
[----:B------:R-:W-:Y:S06]  /*1360*/  @!P0 BRA `(.L_x_24) ;  /* 0x00000000005c8947 */ /* 0x000fec0003800000 */
[----:B------:R-:W-:Y:S02]  /*1370*/  FSETP.GTU.FTZ.AND P0, PT, |R3|, +INF , PT ;  /* 0x7f8000000300780b */ /* 0x000fe40003f1c200 */
[----:B------:R-:W-:-:S04]  /*1380*/  FSETP.GTU.FTZ.AND P1, PT, |R2|, +INF , PT ;  /* 0x7f8000000200780b */ /* 0x000fc80003f3c200 */
[----:B------:R-:W-:-:S13]  /*1390*/  PLOP3.LUT P0, PT, P0, P1, PT, 0xf8, 0x8f ;  /* 0x00000000008f781c */ /* 0x000fda0000703f70 */
[----:B------:R-:W-:Y:S05]  /*13a0*/  @P0 BRA `(.L_x_25) ;  /* 0x00000004004c0947 */ /* 0x000fea0003800000 */
[----:B------:R-:W-:-:S13]  /*13b0*/  LOP3.LUT P0, RZ, R2, 0x7fffffff, R16, 0xc8, !PT ;  /* 0x7fffffff02ff7812 */ /* 0x000fda000780c810 */
[----:B------:R-:W-:Y:S05]  /*13c0*/  @!P0 BRA `(.L_x_26) ;  /* 0x00000004003c8947 */ /* 0x000fea0003800000 */
[C---:B------:R-:W-:Y:S02]  /*13d0*/  FSETP.NEU.FTZ.AND P2, PT, |R3|.reuse, +INF , PT ;  /* 0x7f8000000300780b */ /* 0x040fe40003f5d200 */
[----:B------:R-:W-:Y:S02]  /*13e0*/  FSETP.NEU.FTZ.AND P1, PT, |R2|, +INF , PT ;  /* 0x7f8000000200780b */ /* 0x000fe40003f3d200 */
[----:B------:R-:W-:-:S11]  /*13f0*/  FSETP.NEU.FTZ.AND P0, PT, |R3|, +INF , PT ;  /* 0x7f8000000300780b */ /* 0x000fd60003f1d200 */
[----:B------:R-:W-:Y:S05]  /*1400*/  @!P1 BRA !P2, `(.L_x_26) ;  /* 0x00000004002c9947 */ /* 0x000fea0005000000 */
[----:B------:R-:W-:-:S04]  /*1410*/  LOP3.LUT P2, RZ, R16, 0x7fffffff, RZ, 0xc0, !PT ;  /* 0x7fffffff10ff7812 */ /* 0x000fc8000784c0ff */
[----:B------:R-:W-:-:S13]  /*1420*/  PLOP3.LUT P1, PT, P1, P2, PT, 0x2f, 0xf2 ;  /* 0x0000000000f2781c */ /* 0x000fda0000f24577 */
[----:B------:R-:W-:Y:S05]  /*1430*/  @P1 BRA `(.L_x_27) ;  /* 0x0000000400181947 */ /* 0x000fea0003800000 */
[----:B------:R-:W-:-:S04]  /*1440*/  LOP3.LUT P1, RZ, R2, 0x7fffffff, RZ, 0xc0, !PT ;  /* 0x7fffffff02ff7812 */ /* 0x000fc8000782c0ff */
[----:B------:R-:W-:-:S13]  /*1450*/  PLOP3.LUT P0, PT, P0, P1, PT, 0x2f, 0xf2 ;  /* 0x0000000000f2781c */ /* 0x000fda0000702577 */
[----:B------:R-:W-:Y:S05]  /*1460*/  @P0 BRA `(.L_x_28) ;  /* 0x0000000400000947 */ /* 0x000fea0003800000 */
[----:B------:R-:W-:Y:S02]  /*1470*/  ISETP.GE.AND P0, PT, R18, RZ, PT ;  /* 0x000000ff1200720c */ /* 0x000fe40003f06270 */
[----:B------:R-:W-:-:S11]  /*1480*/  ISETP.GE.AND P1, PT, R19, RZ, PT ;  /* 0x000000ff1300720c */ /* 0x000fd60003f26270 */
[----:B------:R-:W-:Y:S01]  /*1490*/  @P0 IMAD.MOV.U32 R6, RZ, RZ, RZ ;  /* 0x000000ffff060224 */ /* 0x000fe200078e00ff */
[----:B------:R-:W-:Y:S01]  /*14a0*/  @!P0 MOV R6, 0xffffffc0 ;  /* 0xffffffc000068802 */ /* 0x000fe20000000f00 */
[----:B------:R-:W-:Y:S01]  /*14b0*/  @!P0 FFMA R16, R3, 1.84467440737095516160e+19, RZ ;  /* 0x5f80000003108823 */ /* 0x000fe200000000ff */
[----:B------:R-:W-:Y:S02]  /*14c0*/  @!P1 FFMA R2, R2, 1.84467440737095516160e+19, RZ ;  /* 0x5f80000002029823 */ /* 0x000fe400000000ff */
[----:B------:R-:W-:-:S07]  /*14d0*/  @!P1 IADD3 R6, PT, PT, R6, 0x40, RZ ;  /* 0x0000004006069810 */ /* 0x000fce0007ffe0ff */
.L_x_24:
[----:B------:R-:W-:Y:S01]  /*14e0*/  LEA R3, R8, 0xc0800000, 0x17 ;  /* 0xc080000008037811 */ /* 0x000fe200078eb8ff */
[----:B------:R-:W-:Y:S04]  /*14f0*/  BSSY.RECONVERGENT B2, `(.L_x_29) ;  /* 0x0000036000027945 */ /* 0x000fe80003800200 */
[----:B------:R-:W-:Y:S01]  /*1500*/  IMAD.IADD R18, R2, 0x1, -R3 ;  /* 0x0000000102127824 */ /* 0x000fe200078e0a03 */
[----:B------:R-:W-:-:S03]  /*1510*/  IADD3 R3, PT, PT, R17, -0x7f, RZ ;  /* 0xffffff8111037810 */ /* 0x000fc60007ffe0ff */
[----:B------:R-:W0:Y:S01]  /*1520*/  MUFU.RCP R20, R18 ;  /* 0x0000001200147308 */ /* 0x000e220000001000 */
[----:B------:R-:W-:Y:S01]  /*1530*/  FADD.FTZ R19, -R18, -RZ ;  /* 0x800000ff12137221 */ /* 0x000fe20000010100 */
[C---:B------:R-:W-:Y:S01]  /*1540*/  IMAD R2, R3.reuse, -0x800000, R16 ;  /* 0xff80000003027824 */ /* 0x040fe200078e0210 */
[----:B------:R-:W-:-:S04]  /*1550*/  IADD3 R21, PT, PT, R3, 0x7f, -R8 ;  /* 0x0000007f03157810 */ /* 0x000fc80007ffe808 */
[----:B------:R-:W-:Y:S01]  /*1560*/  IADD3 R21, PT, PT, R21, R6, RZ ;  /* 0x0000000615157210 */ /* 0x000fe20007ffe0ff */
[----:B0-----:R-:W-:-:S04]  /*1570*/  FFMA R17, R20, R19, 1 ;  /* 0x3f80000014117423 */ /* 0x001fc80000000013 */
[----:B------:R-:W-:-:S04]  /*1580*/  FFMA R17, R20, R17, R20 ;  /* 0x0000001114117223 */ /* 0x000fc80000000014 */
[----:B------:R-:W-:-:S04]  /*1590*/  FFMA R16, R2, R17, RZ ;  /* 0x0000001102107223 */ /* 0x000fc800000000ff */
[----:B------:R-:W-:-:S04]  /*15a0*/  FFMA R20, R19, R16, R2 ;  /* 0x0000001013147223 */ /* 0x000fc80000000002 */
[----:B------:R-:W-:-:S04]  /*15b0*/  FFMA R16, R17, R20, R16 ;  /* 0x0000001411107223 */ /* 0x000fc80000000010 */
[----:B------:R-:W-:-:S04]  /*15c0*/  FFMA R19, R19, R16, R2 ;  /* 0x0000001013137223 */ /* 0x000fc80000000002 */
[----:B------:R-:W-:-:S05]  /*15d0*/  FFMA R2, R17, R19, R16 ;  /* 0x0000001311027223 */ /* 0x000fca0000000010 */
[----:B------:R-:W-:-:S04]  /*15e0*/  SHF.R.U32.HI R3, RZ, 0x17, R2 ;  /* 0x00000017ff037819 */ /* 0x000fc80000011602 */
[----:B------:R-:W-:-:S05]  /*15f0*/  LOP3.LUT R3, R3, 0xff, RZ, 0xc0, !PT ;  /* 0x000000ff03037812 */ /* 0x000fca00078ec0ff */
[----:B------:R-:W-:-:S05]  /*1600*/  IMAD.IADD R6, R3, 0x1, R21 ;  /* 0x0000000103067824 */ /* 0x000fca00078e0215 */
[----:B------:R-:W-:-:S04]  /*1610*/  IADD3 R3, PT, PT, R6, -0x1, RZ ;  /* 0xffffffff06037810 */ /* 0x000fc80007ffe0ff */
[----:B------:R-:W-:-:S13]  /*1620*/  ISETP.GE.U32.AND P0, PT, R3, 0xfe, PT ;  /* 0x000000fe0300780c */ /* 0x000fda0003f06070 */
[----:B------:R-:W-:Y:S05]  /*1630*/  @!P0 BRA `(.L_x_30) ;  /* 0x0000000000808947 */ /* 0x000fea0003800000 */
[----:B------:R-:W-:-:S13]  /*1640*/  ISETP.GT.AND P0, PT, R6, 0xfe, PT ;  /* 0x000000fe0600780c */ /* 0x000fda0003f04270 */
[----:B------:R-:W-:Y:S05]  /*1650*/  @P0 BRA `(.L_x_31) ;  /* 0x00000000006c0947 */ /* 0x000fea0003800000 */
[----:B------:R-:W-:-:S13]  /*1660*/  ISETP.GE.AND P0, PT, R6, 0x1, PT ;  /* 0x000000010600780c */ /* 0x000fda0003f06270 */
[----:B------:R-:W-:Y:S05]  /*1670*/  @P0 BRA `(.L_x_32) ;  /* 0x0000000000740947 */ /* 0x000fea0003800000 */
[----:B------:R-:W-:Y:S02]  /*1680*/  ISETP.GE.AND P0, PT, R6, -0x18, PT ;  /* 0xffffffe80600780c */ /* 0x000fe40003f06270 */
[----:B------:R-:W-:-:S11]  /*1690*/  LOP3.LUT R2, R2, 0x80000000, RZ, 0xc0, !PT ;  /* 0x8000000002027812 */ /* 0x000fd600078ec0ff */
[----:B------:R-:W-:Y:S05]  /*16a0*/  @!P0 BRA `(.L_x_32) ;  /* 0x0000000000688947 */ /* 0x000fea0003800000 */
[-CC-:B------:R-:W-:Y:S01]  /*16b0*/  FFMA.RZ R3, R17, R19.reuse, R16.reuse ;  /* 0x0000001311037223 */ /* 0x180fe2000000c010 */
[C---:B------:R-:W-:Y:S02]  /*16c0*/  ISETP.NE.AND P2, PT, R6.reuse, RZ, PT ;  /* 0x000000ff0600720c */ /* 0x040fe40003f45270 */
[C---:B------:R-:W-:Y:S02]  /*16d0*/  ISETP.NE.AND P1, PT, R6.reuse, RZ, PT ;  /* 0x000000ff0600720c */ /* 0x040fe40003f25270 */
[----:B------:R-:W-:Y:S01]  /*16e0*/  LOP3.LUT R8, R3, 0x7fffff, RZ, 0xc0, !PT ;  /* 0x007fffff03087812 */ /* 0x000fe200078ec0ff */
[CCC-:B------:R-:W-:Y:S01]  /*16f0*/  FFMA.RP R3, R17.reuse, R19.reuse, R16.reuse ;  /* 0x0000001311037223 */ /* 0x1c0fe20000008010 */
[----:B------:R-:W-:Y:S01]  /*1700*/  FFMA.RM R16, R17, R19, R16 ;  /* 0x0000001311107223 */ /* 0x000fe20000004010 */
[----:B------:R-:W-:Y:S01]  /*1710*/  IADD3 R17, PT, PT, R6, 0x20, RZ ;  /* 0x0000002006117810 */ /* 0x000fe20007ffe0ff */
[----:B------:R-:W-:Y:S01]  /*1720*/  IMAD.MOV R6, RZ, RZ, -R6 ;  /* 0x000000ffff067224 */ /* 0x000fe200078e0a06 */
[----:B------:R-:W-:-:S02]  /*1730*/  LOP3.LUT R8, R8, 0x800000, RZ, 0xfc, !PT ;  /* 0x0080000008087812 */ /* 0x000fc400078efcff */
[----:B------:R-:W-:Y:S02]  /*1740*/  FSETP.NEU.FTZ.AND P0, PT, R3, R16, PT ;  /* 0x000000100300720b */ /* 0x000fe40003f1d000 */
[----:B------:R-:W-:Y:S02]  /*1750*/  SHF.L.U32 R17, R8, R17, RZ ;  /* 0x0000001108117219 */ /* 0x000fe400000006ff */
[----:B------:R-:W-:Y:S02]  /*1760*/  SEL R3, R6, RZ, P2 ;  /* 0x000000ff06037207 */ /* 0x000fe40001000000 */
[----:B------:R-:W-:Y:S02]  /*1770*/  ISETP.NE.AND P1, PT, R17, RZ, P1 ;  /* 0x000000ff1100720c */ /* 0x000fe40000f25270 */
[----:B------:R-:W-:Y:S02]  /*1780*/  SHF.R.U32.HI R3, RZ, R3, R8 ;  /* 0x00000003ff037219 */ /* 0x000fe40000011608 */
[----:B------:R-:W-:-:S02]  /*1790*/  PLOP3.LUT P0, PT, P0, P1, PT, 0xf8, 0x8f ;  /* 0x00000000008f781c */ /* 0x000fc40000703f70 */
[----:B------:R-:W-:Y:S02]  /*17a0*/  SHF.R.U32.HI R17, RZ, 0x1, R3 ;  /* 0x00000001ff117819 */ /* 0x000fe40000011603 */
[----:B------:R-:W-:-:S04]  /*17b0*/  SEL R6, RZ, 0x1, !P0 ;  /* 0x00000001ff067807 */ /* 0x000fc80004000000 */
[----:B------:R-:W-:-:S04]  /*17c0*/  LOP3.LUT R6, R6, 0x1, R17, 0xf8, !PT ;  /* 0x0000000106067812 */ /* 0x000fc800078ef811 */
[----:B------:R-:W-:-:S04]  /*17d0*/  LOP3.LUT R6, R6, R3, RZ, 0xc0, !PT ;  /* 0x0000000306067212 */ /* 0x000fc800078ec0ff */
[----:B------:R-:W-:-:S04]  /*17e0*/  IADD3 R17, PT, PT, R17, R6, RZ ;  /* 0x0000000611117210 */ /* 0x000fc80007ffe0ff */
[----:B------:R-:W-:Y:S01]  /*17f0*/  LOP3.LUT R2, R17, R2, RZ, 0xfc, !PT ;  /* 0x0000000211027212 */ /* 0x000fe200078efcff */
[----:B------:R-:W-:Y:S06]  /*1800*/  BRA `(.L_x_32) ;  /* 0x0000000000107947 */ /* 0x000fec0003800000 */
.L_x_31:
[----:B------:R-:W-:-:S04]  /*1810*/  LOP3.LUT R2, R2, 0x80000000, RZ, 0xc0, !PT ;  /* 0x8000000002027812 */ /* 0x000fc800078ec0ff */
[----:B------:R-:W-:Y:S01]  /*1820*/  LOP3.LUT R2, R2, 0x7f800000, RZ, 0xfc, !PT ;  /* 0x7f80000002027812 */ /* 0x000fe200078efcff */
[----:B------:R-:W-:Y:S06]  /*1830*/  BRA `(.L_x_32) ;  /* 0x0000000000047947 */ /* 0x000fec0003800000 */
.L_x_30:
[----:B------:R-:W-:-:S07]  /*1840*/  LEA R2, R21, R2, 0x17 ;  /* 0x0000000215027211 */ /* 0x000fce00078eb8ff */
.L_x_32:
[----:B------:R-:W-:Y:S05]  /*1850*/  BSYNC.RECONVERGENT B2 ;  /* 0x0000000000027941 */ /* 0x000fea0003800200 */
.L_x_29:
[----:B------:R-:W-:Y:S05]  /*1860*/  BRA `(.L_x_33) ;  /* 0x0000000000207947 */ /* 0x000fea0003800000 */
.L_x_28:
[----:B------:R-:W-:-:S04]  /*1870*/  LOP3.LUT R2, R2, 0x80000000, R16, 0x48, !PT ;  /* 0x8000000002027812 */ /* 0x000fc800078e4810 */
[----:B------:R-:W-:Y:S01]  /*1880*/  LOP3.LUT R2, R2, 0x7f800000, RZ, 0xfc, !PT ;  /* 0x7f80000002027812 */ /* 0x000fe200078efcff */
[----:B------:R-:W-:Y:S06]  /*1890*/  BRA `(.L_x_33) ;  /* 0x0000000000147947 */ /* 0x000fec0003800000 */
.L_x_27:
[----:B------:R-:W-:Y:S01]  /*18a0*/  LOP3.LUT R2, R2, 0x80000000, R16, 0x48, !PT ;  /* 0x8000000002027812 */ /* 0x000fe200078e4810 */
[----:B------:R-:W-:Y:S06]  /*18b0*/  BRA `(.L_x_33) ;  /* 0x00000000000c7947 */ /* 0x000fec0003800000 */
.L_x_26:
[----:B------:R-:W0:Y:S01]  /*18c0*/  MUFU.RSQ R2, -QNAN ;  /* 0xffc0000000027908 */ /* 0x000e220000001400 */
[----:B------:R-:W-:Y:S05]  /*18d0*/  BRA `(.L_x_33) ;  /* 0x0000000000047947 */ /* 0x000fea0003800000 */
.L_x_25:
[----:B------:R-:W-:-:S07]  /*18e0*/  FADD.FTZ R2, R3, R2 ;  /* 0x0000000203027221 */ /* 0x000fce0000010000 */
.L_x_33:
[----:B------:R-:W-:Y:S05]  /*18f0*/  BSYNC.RECONVERGENT B1 ;  /* 0x0000000000017941 */ /* 0x000fea0003800200 */
.L_x_23:
[----:B------:R-:W-:Y:S02]  /*1900*/  HFMA2 R3, -RZ, RZ, 0, 0 ;  /* 0x00000000ff037431 */ /* 0x000fe400000001ff */
[----:B0-----:R-:W-:Y:S01]  /*1910*/  IMAD.MOV.U32 R6, RZ, RZ, R2 ;  /* 0x000000ffff067224 */ /* 0x001fe200078e0002 */
[----:B------:R-:W-:-:S04]  /*1920*/  MOV R2, R14 ;  /* 0x0000000e00027202 */ /* 0x000fc80000000f00 */
[----:B------:R-:W-:Y:S05]  /*1930*/  RET.REL.NODEC R2 `(shader) ;  /* 0xffffffe402b07950 */ /* 0x000fea0003c3ffff */
.L_x_34:
[----:B------:R-:W-:-:S00]  /*1940*/  BRA `(.L_x_34) ;  /* 0xfffffffc00fc7947 */ /* 0x000fc0000383ffff */
[----:B------:R-:W-:-:S00]  /*1950*/  NOP ;  /* 0x0000000000007918 */ /* 0x000fc00000000000 */
        /* <DEDUP_REMOVED lines=10> */
.L_x_36:


//--------------------- .nv.global.init           --------------------------
	.section	.nv.global.init,"aw",@progbits
	.align	4
.nv.global.init:
	.type		__cudart_i2opi_f,@object
	.size		__cudart_i2opi_f,(.L_0 - __cudart_i2opi_f)
__cudart_i2opi_f:
        /*0000*/ 	.byte	0x41, 0x90, 0x43, 0x3c, 0x99, 0x95, 0x62, 0xdb, 0xc0, 0xdd, 0x34, 0xf5, 0xd1, 0x57, 0x27, 0xfc
        /*0010*/ 	.byte	0x29, 0x15, 0x44, 0x4e, 0x6e, 0x83, 0xf9, 0xa2
.L_0:


//--------------------- .nv.shared.reserved.0     --------------------------
	.section	.nv.shared.reserved.0,"aw",@nobits
	.weak		__nv_reservedSMEM_offset_0_alias
	.size		__nv_reservedSMEM_offset_0_alias, 0, 64
	.other		__nv_reservedSMEM_offset_0_alias,@"STO_CUDA_RESERVED_SHARED STV_DEFAULT"
__nv_reservedSMEM_offset_0_alias:
	.zero		0
	.zero		64


//--------------------- .nv.constant0.shader      --------------------------
	.section	.nv.constant0.shader,"a",@progbits
	.sectionflags	@""
	.align	4
.nv.constant0.shader:
	.zero		924


//--------------------- SYMBOLS --------------------------

	.type		.nv.reservedSmem.offset0,@object
	.size		.nv.reservedSmem.offset0,0x4
